//
// Generated by NVIDIA NVVM Compiler
//
// Compiler Build ID: CL-36424714
// Cuda compilation tools, release 13.0, V13.0.88
// Based on NVVM 20.0.0
//

.version 9.0
.target sm_100
.address_size 64

	// .globl	_Z7mysgemmiiiPKfS0_Pf
// _ZZ7mysgemmiiiPKfS0_PfE4ds_M has been demoted
// _ZZ7mysgemmiiiPKfS0_PfE4ds_N has been demoted

.visible .entry _Z7mysgemmiiiPKfS0_Pf(
	.param .u32 _Z7mysgemmiiiPKfS0_Pf_param_0,
	.param .u32 _Z7mysgemmiiiPKfS0_Pf_param_1,
	.param .u32 _Z7mysgemmiiiPKfS0_Pf_param_2,
	.param .u64 .ptr .align 1 _Z7mysgemmiiiPKfS0_Pf_param_3,
	.param .u64 .ptr .align 1 _Z7mysgemmiiiPKfS0_Pf_param_4,
	.param .u64 .ptr .align 1 _Z7mysgemmiiiPKfS0_Pf_param_5
)
{
	.reg .pred 	%p<16>;
	.reg .b32 	%r<47>;
	.reg .b32 	%f<65>;
	.reg .b64 	%rd<13>;
	// demoted variable
	.shared .align 4 .b8 _ZZ7mysgemmiiiPKfS0_PfE4ds_M[1024];
	// demoted variable
	.shared .align 4 .b8 _ZZ7mysgemmiiiPKfS0_PfE4ds_N[1024];
	ld.param.u32 	%r24, [_Z7mysgemmiiiPKfS0_Pf_param_0];
	ld.param.u32 	%r25, [_Z7mysgemmiiiPKfS0_Pf_param_1];
	ld.param.u32 	%r26, [_Z7mysgemmiiiPKfS0_Pf_param_2];
	ld.param.u64 	%rd3, [_Z7mysgemmiiiPKfS0_Pf_param_3];
	ld.param.u64 	%rd4, [_Z7mysgemmiiiPKfS0_Pf_param_4];
	ld.param.u64 	%rd5, [_Z7mysgemmiiiPKfS0_Pf_param_5];
	mov.u32 	%r27, %ctaid.x;
	mov.u32 	%r28, %ctaid.y;
	mov.u32 	%r42, %tid.x;
	mov.u32 	%r44, %tid.y;
	mov.u32 	%r29, %ntid.x;
	mad.lo.s32 	%r3, %r29, %r27, %r42;
	mov.u32 	%r30, %ntid.y;
	mad.lo.s32 	%r4, %r30, %r28, %r44;
	max.s32 	%r31, %r25, %r24;
	max.s32 	%r5, %r26, %r31;
	setp.lt.s32 	%p2, %r5, -14;
	mov.f32 	%f63, 0f00000000;
	@%p2 bra 	$L__BB0_9;
	add.s32 	%r32, %r5, -1;
	shr.s32 	%r33, %r32, 31;
	shr.u32 	%r34, %r33, 28;
	add.s32 	%r35, %r32, %r34;
	shr.s32 	%r36, %r35, 4;
	neg.s32 	%r46, %r36;
	setp.lt.s32 	%p3, %r4, %r24;
	shl.b32 	%r37, %r44, 6;
	mov.u32 	%r38, _ZZ7mysgemmiiiPKfS0_PfE4ds_M;
	add.s32 	%r6, %r38, %r37;
	shl.b32 	%r39, %r42, 2;
	add.s32 	%r7, %r6, %r39;
	setp.lt.s32 	%p4, %r3, %r25;
	mov.u32 	%r40, _ZZ7mysgemmiiiPKfS0_PfE4ds_N;
	add.s32 	%r9, %r40, %r39;
	add.s32 	%r8, %r9, %r37;
	and.pred  	%p1, %p3, %p4;
	mad.lo.s32 	%r45, %r44, %r25, %r3;
	shl.b32 	%r12, %r25, 4;
	mad.lo.s32 	%r43, %r26, %r4, %r42;
	cvta.to.global.u64 	%rd1, %rd3;
	cvta.to.global.u64 	%rd2, %rd4;
	mov.f32 	%f63, 0f00000000;
	not.pred 	%p11, %p1;
$L__BB0_2:
	setp.ge.s32 	%p5, %r4, %r24;
	setp.ge.s32 	%p6, %r42, %r26;
	mov.f32 	%f61, 0f00000000;
	or.pred  	%p7, %p5, %p6;
	@%p7 bra 	$L__BB0_4;
	mul.wide.s32 	%rd6, %r43, 4;
	add.s64 	%rd7, %rd1, %rd6;
	ld.global.f32 	%f61, [%rd7];
$L__BB0_4:
	setp.ge.s32 	%p8, %r3, %r25;
	st.shared.f32 	[%r7], %f61;
	setp.ge.s32 	%p9, %r44, %r26;
	mov.f32 	%f62, 0f00000000;
	or.pred  	%p10, %p8, %p9;
	@%p10 bra 	$L__BB0_6;
	mul.wide.s32 	%rd8, %r45, 4;
	add.s64 	%rd9, %rd2, %rd8;
	ld.global.f32 	%f62, [%rd9];
$L__BB0_6:
	st.shared.f32 	[%r8], %f62;
	bar.sync 	0;
	@%p11 bra 	$L__BB0_8;
	ld.shared.f32 	%f13, [%r6];
	ld.shared.f32 	%f14, [%r9];
	fma.rn.f32 	%f15, %f13, %f14, %f63;
	ld.shared.f32 	%f16, [%r6+4];
	ld.shared.f32 	%f17, [%r9+64];
	fma.rn.f32 	%f18, %f16, %f17, %f15;
	ld.shared.f32 	%f19, [%r6+8];
	ld.shared.f32 	%f20, [%r9+128];
	fma.rn.f32 	%f21, %f19, %f20, %f18;
	ld.shared.f32 	%f22, [%r6+12];
	ld.shared.f32 	%f23, [%r9+192];
	fma.rn.f32 	%f24, %f22, %f23, %f21;
	ld.shared.f32 	%f25, [%r6+16];
	ld.shared.f32 	%f26, [%r9+256];
	fma.rn.f32 	%f27, %f25, %f26, %f24;
	ld.shared.f32 	%f28, [%r6+20];
	ld.shared.f32 	%f29, [%r9+320];
	fma.rn.f32 	%f30, %f28, %f29, %f27;
	ld.shared.f32 	%f31, [%r6+24];
	ld.shared.f32 	%f32, [%r9+384];
	fma.rn.f32 	%f33, %f31, %f32, %f30;
	ld.shared.f32 	%f34, [%r6+28];
	ld.shared.f32 	%f35, [%r9+448];
	fma.rn.f32 	%f36, %f34, %f35, %f33;
	ld.shared.f32 	%f37, [%r6+32];
	ld.shared.f32 	%f38, [%r9+512];
	fma.rn.f32 	%f39, %f37, %f38, %f36;
	ld.shared.f32 	%f40, [%r6+36];
	ld.shared.f32 	%f41, [%r9+576];
	fma.rn.f32 	%f42, %f40, %f41, %f39;
	ld.shared.f32 	%f43, [%r6+40];
	ld.shared.f32 	%f44, [%r9+640];
	fma.rn.f32 	%f45, %f43, %f44, %f42;
	ld.shared.f32 	%f46, [%r6+44];
	ld.shared.f32 	%f47, [%r9+704];
	fma.rn.f32 	%f48, %f46, %f47, %f45;
	ld.shared.f32 	%f49, [%r6+48];
	ld.shared.f32 	%f50, [%r9+768];
	fma.rn.f32 	%f51, %f49, %f50, %f48;
	ld.shared.f32 	%f52, [%r6+52];
	ld.shared.f32 	%f53, [%r9+832];
	fma.rn.f32 	%f54, %f52, %f53, %f51;
	ld.shared.f32 	%f55, [%r6+56];
	ld.shared.f32 	%f56, [%r9+896];
	fma.rn.f32 	%f57, %f55, %f56, %f54;
	ld.shared.f32 	%f58, [%r6+60];
	ld.shared.f32 	%f59, [%r9+960];
	fma.rn.f32 	%f63, %f58, %f59, %f57;
$L__BB0_8:
	bar.sync 	0;
	add.s32 	%r46, %r46, 1;
	add.s32 	%r45, %r45, %r12;
	add.s32 	%r44, %r44, 16;
	add.s32 	%r43, %r43, 16;
	add.s32 	%r42, %r42, 16;
	setp.ne.s32 	%p12, %r46, 1;
	@%p12 bra 	$L__BB0_2;
$L__BB0_9:
	setp.ge.s32 	%p13, %r4, %r24;
	setp.ge.s32 	%p14, %r3, %r25;
	or.pred  	%p15, %p13, %p14;
	@%p15 bra 	$L__BB0_11;
	mad.lo.s32 	%r41, %r25, %r4, %r3;
	cvta.to.global.u64 	%rd10, %rd5;
	mul.wide.s32 	%rd11, %r41, 4;
	add.s64 	%rd12, %rd10, %rd11;
	st.global.f32 	[%rd12], %f63;
$L__BB0_11:
	ret;

}


// ===== COMPILED SASS (sm_100) =====

	.target	sm_100

	.elftype	@"ET_EXEC"


//--------------------- .note.nv.tkinfo           --------------------------
	.section	.note.nv.tkinfo,"",@"SHT_NOTE"
	.sectionflags	@"SHF_NOTE_NV_TKINFO"
	.tkinfo
        /*0018*/ 	.word	0x00000002
        /*0030*/ 	.string	""
        /*0030*/ 	.string	"ptxas"
        /*0030*/ 	.string	"Cuda compilation tools, release 13.0, V13.0.88"
        /*0030*/ 	.string	"Build cuda_13.0.r13.0/compiler.36424714_0"
        /*0030*/ 	.string	"-arch sm_100 -m 64 "



//--------------------- .note.nv.cuinfo           --------------------------
	.section	.note.nv.cuinfo,"",@"SHT_NOTE"
	.sectionflags	@"SHF_NOTE_NV_CUINFO"
        /*0018*/ 	.short	0x0002
        /*001a*/ 	.short	0x0064
        /*001c*/ 	.short	0x0082
	.zero		2


//--------------------- .nv.info                  --------------------------
	.section	.nv.info,"",@"SHT_CUDA_INFO"
	.align	4


	//----- nvinfo : EIATTR_REGCOUNT
	.align		4
        /*0000*/ 	.byte	0x04, 0x2f
        /*0002*/ 	.short	(.L_1 - .L_0)
	.align		4
.L_0:
        /*0004*/ 	.word	index@(_Z7mysgemmiiiPKfS0_Pf)
        /*0008*/ 	.word	0x0000001e


	//----- nvinfo : EIATTR_FRAME_SIZE
	.align		4
.L_1:
        /*000c*/ 	.byte	0x04, 0x11
        /*000e*/ 	.short	(.L_3 - .L_2)
	.align		4
.L_2:
        /*0010*/ 	.word	index@(_Z7mysgemmiiiPKfS0_Pf)
        /*0014*/ 	.word	0x00000000


	//----- nvinfo : EIATTR_MIN_STACK_SIZE
	.align		4
.L_3:
        /*0018*/ 	.byte	0x04, 0x12
        /*001a*/ 	.short	(.L_5 - .L_4)
	.align		4
.L_4:
        /*001c*/ 	.word	index@(_Z7mysgemmiiiPKfS0_Pf)
        /*0020*/ 	.word	0x00000000
.L_5:


//--------------------- .nv.compat                --------------------------
	.section	.nv.compat,"",@"SHT_CUDA_COMPAT_INFO"
	.align	4
        /*0000*/ 	.byte	0x02, 0x09, 0x00, 0x00, 0x02, 0x02, 0x01, 0x00, 0x02, 0x05, 0x05, 0x00, 0x03, 0x07, 0x01, 0x01
        /*0010*/ 	.byte	0x02, 0x03, 0x00, 0x00, 0x02, 0x06, 0x01, 0x00, 0x04, 0x0b, 0x08, 0x00, 0x09, 0x00, 0x00, 0x00
        /*0020*/ 	.byte	0x00, 0x00, 0x00, 0x00


//--------------------- .nv.info._Z7mysgemmiiiPKfS0_Pf --------------------------
	.section	.nv.info._Z7mysgemmiiiPKfS0_Pf,"",@"SHT_CUDA_INFO"
	.sectionflags	@""
	.align	4


	//----- nvinfo : EIATTR_CUDA_API_VERSION
	.align		4
        /*0000*/ 	.byte	0x04, 0x37
        /*0002*/ 	.short	(.L_7 - .L_6)
.L_6:
        /*0004*/ 	.word	0x00000082


	//----- nvinfo : EIATTR_KPARAM_INFO
	.align		4
.L_7:
        /*0008*/ 	.byte	0x04, 0x17
        /*000a*/ 	.short	(.L_9 - .L_8)
.L_8:
        /*000c*/ 	.word	0x00000000
        /*0010*/ 	.short	0x0005
        /*0012*/ 	.short	0x0020
        /*0014*/ 	.byte	0x00, 0xf5, 0x21, 0x00


	//----- nvinfo : EIATTR_KPARAM_INFO
	.align		4
.L_9:
        /*0018*/ 	.byte	0x04, 0x17
        /*001a*/ 	.short	(.L_11 - .L_10)
.L_10:
        /*001c*/ 	.word	0x00000000
        /*0020*/ 	.short	0x0004
        /*0022*/ 	.short	0x0018
        /*0024*/ 	.byte	0x00, 0xf5, 0x21, 0x00


	//----- nvinfo : EIATTR_KPARAM_INFO
	.align		4
.L_11:
        /*0028*/ 	.byte	0x04, 0x17
        /*002a*/ 	.short	(.L_13 - .L_12)
.L_12:
        /*002c*/ 	.word	0x00000000
        /*0030*/ 	.short	0x0003
        /*0032*/ 	.short	0x0010
        /*0034*/ 	.byte	0x00, 0xf5, 0x21, 0x00


	//----- nvinfo : EIATTR_KPARAM_INFO
	.align		4
.L_13:
        /*0038*/ 	.byte	0x04, 0x17
        /*003a*/ 	.short	(.L_15 - .L_14)
.L_14:
        /*003c*/ 	.word	0x00000000
        /*0040*/ 	.short	0x0002
        /*0042*/ 	.short	0x0008
        /*0044*/ 	.byte	0x00, 0xf0, 0x11, 0x00


	//----- nvinfo : EIATTR_KPARAM_INFO
	.align		4
.L_15:
        /*0048*/ 	.byte	0x04, 0x17
        /*004a*/ 	.short	(.L_17 - .L_16)
.L_16:
        /*004c*/ 	.word	0x00000000
        /*0050*/ 	.short	0x0001
        /*0052*/ 	.short	0x0004
        /*0054*/ 	.byte	0x00, 0xf0, 0x11, 0x00


	//----- nvinfo : EIATTR_KPARAM_INFO
	.align		4
.L_17:
        /*0058*/ 	.byte	0x04, 0x17
        /*005a*/ 	.short	(.L_19 - .L_18)
.L_18:
        /*005c*/ 	.word	0x00000000
        /*0060*/ 	.short	0x0000
        /*0062*/ 	.short	0x0000
        /*0064*/ 	.byte	0x00, 0xf0, 0x11, 0x00


	//----- nvinfo : EIATTR_SPARSE_MMA_MASK
	.align		4
.L_19:
        /*0068*/ 	.byte	0x03, 0x50
        /*006a*/ 	.short	0x0000


	//----- nvinfo : EIATTR_MAXREG_COUNT
	.align		4
        /*006c*/ 	.byte	0x03, 0x1b
        /*006e*/ 	.short	0x00ff


	//----- nvinfo : EIATTR_NUM_BARRIERS
	.align		4
        /*0070*/ 	.byte	0x02, 0x4c
        /*0072*/ 	.byte	0x01
	.zero		1


	//----- nvinfo : EIATTR_MERCURY_ISA_VERSION
	.align		4
        /*0074*/ 	.byte	0x03, 0x5f
        /*0076*/ 	.short	0x0101


	//----- nvinfo : EIATTR_VRC_CTA_INIT_COUNT
	.align		4
        /*0078*/ 	.byte	0x02, 0x4a
	.zero		1
	.zero		1


	//----- nvinfo : EIATTR_EXIT_INSTR_OFFSETS
	.align		4
        /*007c*/ 	.byte	0x04, 0x1c
        /*007e*/ 	.short	(.L_21 - .L_20)


	//   ....[0]....
.L_20:
        /*0080*/ 	.word	0x000006a0


	//   ....[1]....
        /*0084*/ 	.word	0x000006f0


	//----- nvinfo : EIATTR_CRS_STACK_SIZE
	.align		4
.L_21:
        /*0088*/ 	.byte	0x04, 0x1e
        /*008a*/ 	.short	(.L_23 - .L_22)
.L_22:
        /*008c*/ 	.word	0x00000000


	//----- nvinfo : EIATTR_CBANK_PARAM_SIZE
	.align		4
.L_23:
        /*0090*/ 	.byte	0x03, 0x19
        /*0092*/ 	.short	0x0028


	//----- nvinfo : EIATTR_PARAM_CBANK
	.align		4
        /*0094*/ 	.byte	0x04, 0x0a
        /*0096*/ 	.short	(.L_25 - .L_24)
	.align		4
.L_24:
        /*0098*/ 	.word	index@(.nv.constant0._Z7mysgemmiiiPKfS0_Pf)
        /*009c*/ 	.short	0x0380
        /*009e*/ 	.short	0x0028


	//----- nvinfo : EIATTR_SW_WAR
	.align		4
.L_25:
        /*00a0*/ 	.byte	0x04, 0x36
        /*00a2*/ 	.short	(.L_27 - .L_26)
.L_26:
        /*00a4*/ 	.word	0x00000008
.L_27:


//--------------------- .nv.callgraph             --------------------------
	.section	.nv.callgraph,"",@"SHT_CUDA_CALLGRAPH"
	.align	4
	.sectionentsize	8
	.align		4
        /*0000*/ 	.word	0x00000000
	.align		4
        /*0004*/ 	.word	0xffffffff
	.align		4
        /*0008*/ 	.word	0x00000000
	.align		4
        /*000c*/ 	.word	0xfffffffe
	.align		4
        /*0010*/ 	.word	0x00000000
	.align		4
        /*0014*/ 	.word	0xfffffffd
	.align		4
        /*0018*/ 	.word	0x00000000
	.align		4
        /*001c*/ 	.word	0xfffffffc


//--------------------- .text._Z7mysgemmiiiPKfS0_Pf --------------------------
	.section	.text._Z7mysgemmiiiPKfS0_Pf,"ax",@progbits
	.align	128
        .global         _Z7mysgemmiiiPKfS0_Pf
        .type           _Z7mysgemmiiiPKfS0_Pf,@function
        .size           _Z7mysgemmiiiPKfS0_Pf,(.L_x_5 - _Z7mysgemmiiiPKfS0_Pf)
        .other          _Z7mysgemmiiiPKfS0_Pf,@"STO_CUDA_ENTRY STV_DEFAULT"
_Z7mysgemmiiiPKfS0_Pf:
.text._Z7mysgemmiiiPKfS0_Pf:
[----:B------:R-:W-:Y:S08]  /*0000*/  LDC R1, c[0x0][0x37c] ;  /* 0x0000df00ff017b82 */ /* 0x000ff00000000800 */
[----:B------:R-:W0:Y:S01]  /*0010*/  LDC R9, c[0x0][0x388] ;  /* 0x0000e200ff097b82 */ /* 0x000e220000000800 */
[----:B------:R-:W1:Y:S01]  /*0020*/  LDCU.64 UR8, c[0x0][0x380] ;  /* 0x00007000ff0877ac */ /* 0x000e620008000a00 */
[----:B------:R-:W2:Y:S01]  /*0030*/  S2R R7, SR_TID.X ;  /* 0x0000000000077919 */ /* 0x000ea20000002100 */
[----:B------:R-:W-:Y:S01]  /*0040*/  HFMA2 R23, -RZ, RZ, 0, 0 ;  /* 0x00000000ff177431 */ /* 0x000fe200000001ff */
[----:B------:R-:W3:Y:S01]  /*0050*/  LDCU.64 UR10, c[0x0][0x358] ;  /* 0x00006b00ff0a77ac */ /* 0x000ee20008000a00 */
[----:B------:R-:W4:Y:S03]  /*0060*/  S2R R6, SR_TID.Y ;  /* 0x0000000000067919 */ /* 0x000f260000002200 */
[----:B------:R-:W2:Y:S08]  /*0070*/  S2UR UR4, SR_CTAID.X ;  /* 0x00000000000479c3 */ /* 0x000eb00000002500 */
[----:B------:R-:W2:Y:S01]  /*0080*/  LDC R2, c[0x0][0x360] ;  /* 0x0000d800ff027b82 */ /* 0x000ea20000000800 */
[----:B-1----:R-:W-:-:S07]  /*0090*/  MOV R0, UR9 ;  /* 0x0000000900007c02 */ /* 0x002fce0008000f00 */
[----:B------:R-:W4:Y:S01]  /*00a0*/  S2UR UR5, SR_CTAID.Y ;  /* 0x00000000000579c3 */ /* 0x000f220000002600 */
[----:B0-----:R-:W-:-:S04]  /*00b0*/  VIMNMX3 R4, R0, UR8, R9, !PT ;  /* 0x0000000800047c0f */ /* 0x001fc8000f800109 */
[----:B------:R-:W-:-:S03]  /*00c0*/  ISETP.GE.AND P0, PT, R4, -0xe, PT ;  /* 0xfffffff20400780c */ /* 0x000fc60003f06270 */
[----:B------:R-:W4:Y:S01]  /*00d0*/  LDC R5, c[0x0][0x364] ;  /* 0x0000d900ff057b82 */ /* 0x000f220000000800 */
[----:B--2---:R-:W-:Y:S02]  /*00e0*/  IMAD R3, R2, UR4, R7 ;  /* 0x0000000402037c24 */ /* 0x004fe4000f8e0207 */
[----:B----4-:R-:W-:-:S07]  /*00f0*/  IMAD R2, R5, UR5, R6 ;  /* 0x0000000505027c24 */ /* 0x010fce000f8e0206 */
[----:B---3--:R-:W-:Y:S05]  /*0100*/  @!P0 BRA `(.L_x_0) ;  /* 0x00000004005c8947 */ /* 0x008fea0003800000 */
[----:B------:R-:W0:Y:S01]  /*0110*/  S2UR UR6, SR_CgaCtaId ;  /* 0x00000000000679c3 */ /* 0x000e220000008800 */
[----:B------:R-:W-:Y:S01]  /*0120*/  IADD3 R4, PT, PT, R4, -0x1, RZ ;  /* 0xffffffff04047810 */ /* 0x000fe20007ffe0ff */
[----:B------:R-:W-:Y:S01]  /*0130*/  UMOV UR4, 0x400 ;  /* 0x0000040000047882 */ /* 0x000fe20000000000 */
[----:B------:R-:W-:Y:S01]  /*0140*/  ISETP.GE.AND P0, PT, R3, R0, PT ;  /* 0x000000000300720c */ /* 0x000fe20003f06270 */
[----:B------:R-:W-:Y:S01]  /*0150*/  UIADD3 UR5, UPT, UPT, UR4, 0x400, URZ ;  /* 0x0000040004057890 */ /* 0x000fe2000fffe0ff */
[----:B------:R-:W-:Y:S01]  /*0160*/  SHF.R.S32.HI R5, RZ, 0x1f, R4 ;  /* 0x0000001fff057819 */ /* 0x000fe20000011404 */
[C---:B------:R-:W-:Y:S01]  /*0170*/  IMAD R18, R2.reuse, R9, R7 ;  /* 0x0000000902127224 */ /* 0x040fe200078e0207 */
[----:B------:R-:W-:Y:S01]  /*0180*/  ISETP.LT.AND P0, PT, R2, UR8, !P0 ;  /* 0x0000000802007c0c */ /* 0x000fe2000c701270 */
[----:B------:R-:W1:Y:S01]  /*0190*/  LDCU UR9, c[0x0][0x388] ;  /* 0x00007100ff0977ac */ /* 0x000e620008000800 */
[----:B------:R-:W-:Y:S01]  /*01a0*/  LEA.HI R8, R5, R4, RZ, 0x4 ;  /* 0x0000000405087211 */ /* 0x000fe200078f20ff */
[----:B------:R-:W-:Y:S01]  /*01b0*/  IMAD.MOV.U32 R5, RZ, RZ, R6 ;  /* 0x000000ffff057224 */ /* 0x000fe200078e0006 */
[----:B------:R-:W2:Y:S01]  /*01c0*/  LDC R4, c[0x0][0x384] ;  /* 0x0000e100ff047b82 */ /* 0x000ea20000000800 */
[----:B------:R-:W-:Y:S01]  /*01d0*/  MOV R23, RZ ;  /* 0x000000ff00177202 */ /* 0x000fe20000000f00 */
[----:B------:R-:W3:Y:S01]  /*01e0*/  LDCU UR7, c[0x0][0x380] ;  /* 0x00007000ff0777ac */ /* 0x000ee20008000800 */
[----:B------:R-:W-:Y:S01]  /*01f0*/  SHF.R.S32.HI R8, RZ, 0x4, R8 ;  /* 0x00000004ff087819 */ /* 0x000fe20000011408 */
[----:B------:R-:W-:-:S04]  /*0200*/  IMAD R17, R5, R0, R3 ;  /* 0x0000000005117224 */ /* 0x000fc800078e0203 */
[----:B------:R-:W-:Y:S01]  /*0210*/  IMAD.MOV R20, RZ, RZ, -R8 ;  /* 0x000000ffff147224 */ /* 0x000fe200078e0a08 */
[----:B0-----:R-:W-:Y:S02]  /*0220*/  ULEA UR4, UR6, UR4, 0x18 ;  /* 0x0000000406047291 */ /* 0x001fe4000f8ec0ff */
[----:B------:R-:W-:-:S04]  /*0230*/  ULEA UR5, UR6, UR5, 0x18 ;  /* 0x0000000506057291 */ /* 0x000fc8000f8ec0ff */
[----:B------:R-:W-:Y:S02]  /*0240*/  LEA R6, R5, UR4, 0x6 ;  /* 0x0000000405067c11 */ /* 0x000fe4000f8e30ff */
[C---:B------:R-:W-:Y:S02]  /*0250*/  LEA R16, R7.reuse, UR5, 0x2 ;  /* 0x0000000507107c11 */ /* 0x040fe4000f8e10ff */
[----:B------:R-:W-:Y:S02]  /*0260*/  LEA R19, R7, R6, 0x2 ;  /* 0x0000000607137211 */ /* 0x000fe400078e10ff */
[----:B-1-3--:R-:W-:-:S07]  /*0270*/  LEA R21, R5, R16, 0x6 ;  /* 0x0000001005157211 */ /* 0x00afce00078e30ff */
.L_x_3:
[----:B------:R-:W-:Y:S01]  /*0280*/  ISETP.GE.AND P2, PT, R7, UR9, PT ;  /* 0x0000000907007c0c */ /* 0x000fe2000bf46270 */
[----:B------:R-:W-:Y:S01]  /*0290*/  UMOV UR8, UR7 ;  /* 0x0000000700087c82 */ /* 0x000fe20008000000 */
[----:B------:R-:W-:Y:S01]  /*02a0*/  ISETP.GE.AND P1, PT, R5, UR9, PT ;  /* 0x0000000905007c0c */ /* 0x000fe2000bf26270 */
[----:B0-----:R-:W-:Y:S01]  /*02b0*/  HFMA2 R14, -RZ, RZ, 0, 0 ;  /* 0x00000000ff0e7431 */ /* 0x001fe200000001ff */
[----:B--2---:R-:W-:Y:S01]  /*02c0*/  MOV R0, R4 ;  /* 0x0000000400007202 */ /* 0x004fe20000000f00 */
[----:B------:R-:W-:Y:S01]  /*02d0*/  IMAD.MOV.U32 R12, RZ, RZ, RZ ;  /* 0x000000ffff0c7224 */ /* 0x000fe200078e00ff */
[----:B------:R-:W-:Y:S02]  /*02e0*/  ISETP.GE.OR P2, PT, R2, UR8, P2 ;  /* 0x0000000802007c0c */ /* 0x000fe40009746670 */
[----:B------:R-:W-:-:S11]  /*02f0*/  ISETP.GE.OR P1, PT, R3, R0, P1 ;  /* 0x000000000300720c */ /* 0x000fd60000f26670 */
[----:B------:R-:W0:Y:S08]  /*0300*/  @!P2 LDC.64 R10, c[0x0][0x390] ;  /* 0x0000e400ff0aab82 */ /* 0x000e300000000a00 */
[----:B------:R-:W1:Y:S01]  /*0310*/  @!P1 LDC.64 R8, c[0x0][0x398] ;  /* 0x0000e600ff089b82 */ /* 0x000e620000000a00 */
[----:B0-----:R-:W-:-:S05]  /*0320*/  @!P2 IMAD.WIDE R10, R18, 0x4, R10 ;  /* 0x00000004120aa825 */ /* 0x001fca00078e020a */
[----:B------:R-:W2:Y:S01]  /*0330*/  @!P2 LDG.E R12, desc[UR10][R10.64] ;  /* 0x0000000a0a0ca981 */ /* 0x000ea2000c1e1900 */
[----:B-1----:R-:W-:-:S05]  /*0340*/  @!P1 IMAD.WIDE R8, R17, 0x4, R8 ;  /* 0x0000000411089825 */ /* 0x002fca00078e0208 */
[----:B------:R-:W3:Y:S01]  /*0350*/  @!P1 LDG.E R14, desc[UR10][R8.64] ;  /* 0x0000000a080e9981 */ /* 0x000ee2000c1e1900 */
[----:B------:R-:W-:Y:S03]  /*0360*/  BSSY.RECONVERGENT B0, `(.L_x_1) ;  /* 0x0000029000007945 */ /* 0x000fe60003800200 */
[----:B--2---:R0:W-:Y:S04]  /*0370*/  STS [R19], R12 ;  /* 0x0000000c13007388 */ /* 0x0041e80000000800 */
[----:B---3--:R0:W-:Y:S01]  /*0380*/  STS [R21], R14 ;  /* 0x0000000e15007388 */ /* 0x0081e20000000800 */
[----:B------:R-:W-:Y:S06]  /*0390*/  BAR.SYNC.DEFER_BLOCKING 0x0 ;  /* 0x0000000000007b1d */ /* 0x000fec0000010000 */
[----:B------:R-:W-:Y:S05]  /*03a0*/  @!P0 BRA `(.L_x_2) ;  /* 0x0000000000908947 */ /* 0x000fea0003800000 */
[----:B------:R-:W-:Y:S04]  /*03b0*/  LDS R8, [R16] ;  /* 0x0000000010087984 */ /* 0x000fe80000000800 */
[----:B0-----:R-:W0:Y:S04]  /*03c0*/  LDS.128 R12, [R6] ;  /* 0x00000000060c7984 */ /* 0x001e280000000c00 */
[----:B------:R-:W1:Y:S04]  /*03d0*/  LDS R27, [R16+0x40] ;  /* 0x00004000101b7984 */ /* 0x000e680000000800 */
[----:B------:R-:W2:Y:S04]  /*03e0*/  LDS R25, [R16+0x80] ;  /* 0x0000800010197984 */ /* 0x000ea80000000800 */
[----:B------:R-:W3:Y:S04]  /*03f0*/  LDS R24, [R16+0xc0] ;  /* 0x0000c00010187984 */ /* 0x000ee80000000800 */
[----:B------:R-:W-:Y:S04]  /*0400*/  LDS R22, [R16+0x140] ;  /* 0x0001400010167984 */ /* 0x000fe80000000800 */
[----:B------:R-:W-:Y:S01]  /*0410*/  LDS R26, [R16+0x1c0] ;  /* 0x0001c000101a7984 */ /* 0x000fe20000000800 */
[----:B0-----:R-:W-:-:S03]  /*0420*/  FFMA R12, R12, R8, R23 ;  /* 0x000000080c0c7223 */ /* 0x001fc60000000017 */
[----:B------:R-:W-:Y:S01]  /*0430*/  LDS R23, [R16+0x100] ;  /* 0x0001000010177984 */ /* 0x000fe20000000800 */
[----:B-1----:R-:W-:-:S03]  /*0440*/  FFMA R12, R27, R13, R12 ;  /* 0x0000000d1b0c7223 */ /* 0x002fc6000000000c */
[----:B------:R-:W0:Y:S01]  /*0450*/  LDS.128 R8, [R6+0x10] ;  /* 0x0000100006087984 */ /* 0x000e220000000c00 */
[----:B--2---:R-:W-:-:S03]  /*0460*/  FFMA R13, R25, R14, R12 ;  /* 0x0000000e190d7223 */ /* 0x004fc6000000000c */
[----:B------:R-:W1:Y:S01]  /*0470*/  LDS R25, [R16+0x180] ;  /* 0x0001800010197984 */ /* 0x000e620000000800 */
[----:B---3--:R-:W-:-:S03]  /*0480*/  FFMA R13, R24, R15, R13 ;  /* 0x0000000f180d7223 */ /* 0x008fc6000000000d */
[----:B------:R-:W-:Y:S04]  /*0490*/  LDS R27, [R16+0x200] ;  /* 0x00020000101b7984 */ /* 0x000fe80000000800 */
[----:B------:R-:W-:Y:S01]  /*04a0*/  LDS R24, [R16+0x240] ;  /* 0x0002400010187984 */ /* 0x000fe20000000800 */
[----:B0-----:R-:W-:-:S03]  /*04b0*/  FFMA R23, R8, R23, R13 ;  /* 0x0000001708177223 */ /* 0x001fc6000000000d */
[----:B------:R-:W0:Y:S01]  /*04c0*/  LDS.128 R12, [R6+0x20] ;  /* 0x00002000060c7984 */ /* 0x000e220000000c00 */
[----:B------:R-:W-:-:S03]  /*04d0*/  FFMA R22, R22, R9, R23 ;  /* 0x0000000916167223 */ /* 0x000fc60000000017 */
[----:B------:R-:W2:Y:S01]  /*04e0*/  LDS R23, [R16+0x280] ;  /* 0x0002800010177984 */ /* 0x000ea20000000800 */
[----:B-1----:R-:W-:-:S03]  /*04f0*/  FFMA R25, R25, R10, R22 ;  /* 0x0000000a19197223 */ /* 0x002fc60000000016 */
[----:B------:R-:W1:Y:S01]  /*0500*/  LDS R22, [R16+0x2c0] ;  /* 0x0002c00010167984 */ /* 0x000e620000000800 */
[----:B------:R-:W-:-:S03]  /*0510*/  FFMA R11, R26, R11, R25 ;  /* 0x0000000b1a0b7223 */ /* 0x000fc60000000019 */
[----:B------:R-:W-:Y:S01]  /*0520*/  LDS R25, [R16+0x300] ;  /* 0x0003000010197984 */ /* 0x000fe20000000800 */
[----:B0-----:R-:W-:-:S03]  /*0530*/  FFMA R27, R12, R27, R11 ;  /* 0x0000001b0c1b7223 */ /* 0x001fc6000000000b */
[----:B------:R-:W0:Y:S01]  /*0540*/  LDS.128 R8, [R6+0x30] ;  /* 0x0000300006087984 */ /* 0x000e220000000c00 */
[----:B------:R-:W-:-:S03]  /*0550*/  FFMA R24, R24, R13, R27 ;  /* 0x0000000d18187223 */ /* 0x000fc6000000001b */
[----:B------:R-:W3:Y:S01]  /*0560*/  LDS R27, [R16+0x340] ;  /* 0x00034000101b7984 */ /* 0x000ee20000000800 */
[----:B--2---:R-:W-:-:S03]  /*0570*/  FFMA R23, R23, R14, R24 ;  /* 0x0000000e17177223 */ /* 0x004fc60000000018 */
[----:B------:R-:W2:Y:S01]  /*0580*/  LDS R13, [R16+0x380] ;  /* 0x00038000100d7984 */ /* 0x000ea20000000800 */
[----:B-1----:R-:W-:-:S03]  /*0590*/  FFMA R15, R22, R15, R23 ;  /* 0x0000000f160f7223 */ /* 0x002fc60000000017 */
[----:B------:R-:W1:Y:S01]  /*05a0*/  LDS R12, [R16+0x3c0] ;  /* 0x0003c000100c7984 */ /* 0x000e620000000800 */
[----:B0-----:R-:W-:-:S04]  /*05b0*/  FFMA R8, R8, R25, R15 ;  /* 0x0000001908087223 */ /* 0x001fc8000000000f */
[----:B---3--:R-:W-:-:S04]  /*05c0*/  FFMA R8, R27, R9, R8 ;  /* 0x000000091b087223 */ /* 0x008fc80000000008 */
[----:B--2---:R-:W-:-:S04]  /*05d0*/  FFMA R13, R13, R10, R8 ;  /* 0x0000000a0d0d7223 */ /* 0x004fc80000000008 */
[----:B-1----:R-:W-:-:S07]  /*05e0*/  FFMA R23, R12, R11, R13 ;  /* 0x0000000b0c177223 */ /* 0x002fce000000000d */
.L_x_2:
[----:B------:R-:W-:Y:S05]  /*05f0*/  BSYNC.RECONVERGENT B0 ;  /* 0x0000000000007941 */ /* 0x000fea0003800200 */
.L_x_1:
[----:B------:R-:W-:Y:S01]  /*0600*/  IADD3 R20, PT, PT, R20, 0x1, RZ ;  /* 0x0000000114147810 */ /* 0x000fe20007ffe0ff */
[----:B------:R-:W-:Y:S01]  /*0610*/  BAR.SYNC.DEFER_BLOCKING 0x0 ;  /* 0x0000000000007b1d */ /* 0x000fe20000010000 */
[----:B------:R-:W-:Y:S01]  /*0620*/  VIADD R5, R5, 0x10 ;  /* 0x0000001005057836 */ /* 0x000fe20000000000 */
[----:B------:R-:W-:Y:S02]  /*0630*/  IADD3 R7, PT, PT, R7, 0x10, RZ ;  /* 0x0000001007077810 */ /* 0x000fe40007ffe0ff */
[----:B------:R-:W-:Y:S02]  /*0640*/  ISETP.NE.AND P1, PT, R20, 0x1, PT ;  /* 0x000000011400780c */ /* 0x000fe40003f25270 */
[----:B------:R-:W-:Y:S02]  /*0650*/  IADD3 R18, PT, PT, R18, 0x10, RZ ;  /* 0x0000001012127810 */ /* 0x000fe40007ffe0ff */
[----:B------:R-:W-:-:S09]  /*0660*/  LEA R17, R0, R17, 0x4 ;  /* 0x0000001100117211 */ /* 0x000fd200078e20ff */
[----:B------:R-:W-:Y:S05]  /*0670*/  @P1 BRA `(.L_x_3) ;  /* 0xfffffffc00001947 */ /* 0x000fea000383ffff */
.L_x_0:
[----:B------:R-:W-:-:S04]  /*0680*/  ISETP.GE.AND P0, PT, R3, R0, PT ;  /* 0x000000000300720c */ /* 0x000fc80003f06270 */
[----:B------:R-:W-:-:S13]  /*0690*/  ISETP.GE.OR P0, PT, R2, UR8, P0 ;  /* 0x0000000802007c0c */ /* 0x000fda0008706670 */
[----:B------:R-:W-:Y:S05]  /*06a0*/  @P0 EXIT ;  /* 0x000000000000094d */ /* 0x000fea0003800000 */
[----:B------:R-:W1:Y:S01]  /*06b0*/  LDC.64 R4, c[0x0][0x3a0] ;  /* 0x0000e800ff047b82 */ /* 0x000e620000000a00 */
[----:B------:R-:W-:-:S04]  /*06c0*/  IMAD R3, R2, R0, R3 ;  /* 0x0000000002037224 */ /* 0x000fc800078e0203 */
[----:B-1----:R-:W-:-:S05]  /*06d0*/  IMAD.WIDE R2, R3, 0x4, R4 ;  /* 0x0000000403027825 */ /* 0x002fca00078e0204 */
[----:B------:R-:W-:Y:S01]  /*06e0*/  STG.E desc[UR10][R2.64], R23 ;  /* 0x0000001702007986 */ /* 0x000fe2000c10190a */
[----:B------:R-:W-:Y:S05]  /*06f0*/  EXIT ;  /* 0x000000000000794d */ /* 0x000fea0003800000 */
.L_x_4:
[----:B------:R-:W-:-:S00]  /*0700*/  BRA `(.L_x_4) ;  /* 0xfffffffc00fc7947 */ /* 0x000fc0000383ffff */
[----:B------:R-:W-:-:S00]  /*0710*/  NOP ;  /* 0x0000000000007918 */ /* 0x000fc00000000000 */
        /* <DEDUP_REMOVED lines=14> */
.L_x_5:


//--------------------- .nv.shared._Z7mysgemmiiiPKfS0_Pf --------------------------
	.section	.nv.shared._Z7mysgemmiiiPKfS0_Pf,"aw",@nobits
	.sectionflags	@""
	.align	4
.nv.shared._Z7mysgemmiiiPKfS0_Pf:
	.zero		3072


//--------------------- .nv.shared.reserved.0     --------------------------
	.section	.nv.shared.reserved.0,"aw",@nobits
	.weak		__nv_reservedSMEM_offset_0_alias
	.size		__nv_reservedSMEM_offset_0_alias, 0, 64
	.other		__nv_reservedSMEM_offset_0_alias,@"STO_CUDA_RESERVED_SHARED STV_DEFAULT"
__nv_reservedSMEM_offset_0_alias:
	.zero		0
	.zero		64


//--------------------- .nv.constant0._Z7mysgemmiiiPKfS0_Pf --------------------------
	.section	.nv.constant0._Z7mysgemmiiiPKfS0_Pf,"a",@progbits
	.sectionflags	@""
	.align	4
.nv.constant0._Z7mysgemmiiiPKfS0_Pf:
	.zero		936


//--------------------- SYMBOLS --------------------------

	.type		.nv.reservedSmem.offset0,@object
	.size		.nv.reservedSmem.offset0,0x4
	.type		.nv.reservedSmem.cap,@object
	.size		.nv.reservedSmem.cap,0x4
